//
// Generated by NVIDIA NVVM Compiler
//
// Compiler Build ID: CL-36424714
// Cuda compilation tools, release 13.0, V13.0.88
// Based on NVVM 20.0.0
//

.version 9.0
.target sm_100
.address_size 64

	// .globl	_Z9fmaKernelPfi

.visible .entry _Z9fmaKernelPfi(
	.param .u64 .ptr .align 1 _Z9fmaKernelPfi_param_0,
	.param .u32 _Z9fmaKernelPfi_param_1
)
{
	.reg .pred 	%p<2>;
	.reg .b32 	%r<6>;
	.reg .b32 	%f<3>;
	.reg .b64 	%rd<5>;

	ld.param.u64 	%rd1, [_Z9fmaKernelPfi_param_0];
	ld.param.u32 	%r2, [_Z9fmaKernelPfi_param_1];
	mov.u32 	%r3, %ctaid.x;
	mov.u32 	%r4, %ntid.x;
	mov.u32 	%r5, %tid.x;
	mad.lo.s32 	%r1, %r3, %r4, %r5;
	setp.ge.s32 	%p1, %r1, %r2;
	@%p1 bra 	$L__BB0_2;
	cvta.to.global.u64 	%rd2, %rd1;
	mul.wide.s32 	%rd3, %r1, 4;
	add.s64 	%rd4, %rd2, %rd3;
	ld.global.f32 	%f1, [%rd4];
	fma.rn.f32 	%f2, %f1, 0f40000000, 0f40400000;
	st.global.f32 	[%rd4], %f2;
$L__BB0_2:
	ret;

}


// ===== COMPILED SASS (sm_100) =====

	.target	sm_100

	.elftype	@"ET_EXEC"


//--------------------- .note.nv.tkinfo           --------------------------
	.section	.note.nv.tkinfo,"",@"SHT_NOTE"
	.sectionflags	@"SHF_NOTE_NV_TKINFO"
	.tkinfo
        /*0018*/ 	.word	0x00000002
        /*0030*/ 	.string	""
        /*0030*/ 	.string	"ptxas"
        /*0030*/ 	.string	"Cuda compilation tools, release 13.0, V13.0.88"
        /*0030*/ 	.string	"Build cuda_13.0.r13.0/compiler.36424714_0"
        /*0030*/ 	.string	"-arch sm_100 -m 64 "



//--------------------- .note.nv.cuinfo           --------------------------
	.section	.note.nv.cuinfo,"",@"SHT_NOTE"
	.sectionflags	@"SHF_NOTE_NV_CUINFO"
        /*0018*/ 	.short	0x0002
        /*001a*/ 	.short	0x0064
        /*001c*/ 	.short	0x0082
	.zero		2


//--------------------- .nv.info                  --------------------------
	.section	.nv.info,"",@"SHT_CUDA_INFO"
	.align	4


	//----- nvinfo : EIATTR_REGCOUNT
	.align		4
        /*0000*/ 	.byte	0x04, 0x2f
        /*0002*/ 	.short	(.L_1 - .L_0)
	.align		4
.L_0:
        /*0004*/ 	.word	index@(_Z9fmaKernelPfi)
        /*0008*/ 	.word	0x00000008


	//----- nvinfo : EIATTR_FRAME_SIZE
	.align		4
.L_1:
        /*000c*/ 	.byte	0x04, 0x11
        /*000e*/ 	.short	(.L_3 - .L_2)
	.align		4
.L_2:
        /*0010*/ 	.word	index@(_Z9fmaKernelPfi)
        /*0014*/ 	.word	0x00000000


	//----- nvinfo : EIATTR_MIN_STACK_SIZE
	.align		4
.L_3:
        /*0018*/ 	.byte	0x04, 0x12
        /*001a*/ 	.short	(.L_5 - .L_4)
	.align		4
.L_4:
        /*001c*/ 	.word	index@(_Z9fmaKernelPfi)
        /*0020*/ 	.word	0x00000000
.L_5:


//--------------------- .nv.compat                --------------------------
	.section	.nv.compat,"",@"SHT_CUDA_COMPAT_INFO"
	.align	4
        /*0000*/ 	.byte	0x02, 0x09, 0x00, 0x00, 0x02, 0x02, 0x01, 0x00, 0x02, 0x05, 0x05, 0x00, 0x03, 0x07, 0x01, 0x01
        /*0010*/ 	.byte	0x02, 0x03, 0x00, 0x00, 0x02, 0x06, 0x01, 0x00, 0x04, 0x0b, 0x08, 0x00, 0x09, 0x00, 0x00, 0x00
        /*0020*/ 	.byte	0x00, 0x00, 0x00, 0x00


//--------------------- .nv.info._Z9fmaKernelPfi  --------------------------
	.section	.nv.info._Z9fmaKernelPfi,"",@"SHT_CUDA_INFO"
	.sectionflags	@""
	.align	4


	//----- nvinfo : EIATTR_CUDA_API_VERSION
	.align		4
        /*0000*/ 	.byte	0x04, 0x37
        /*0002*/ 	.short	(.L_7 - .L_6)
.L_6:
        /*0004*/ 	.word	0x00000082


	//----- nvinfo : EIATTR_KPARAM_INFO
	.align		4
.L_7:
        /*0008*/ 	.byte	0x04, 0x17
        /*000a*/ 	.short	(.L_9 - .L_8)
.L_8:
        /*000c*/ 	.word	0x00000000
        /*0010*/ 	.short	0x0001
        /*0012*/ 	.short	0x0008
        /*0014*/ 	.byte	0x00, 0xf0, 0x11, 0x00


	//----- nvinfo : EIATTR_KPARAM_INFO
	.align		4
.L_9:
        /*0018*/ 	.byte	0x04, 0x17
        /*001a*/ 	.short	(.L_11 - .L_10)
.L_10:
        /*001c*/ 	.word	0x00000000
        /*0020*/ 	.short	0x0000
        /*0022*/ 	.short	0x0000
        /*0024*/ 	.byte	0x00, 0xf5, 0x21, 0x00


	//----- nvinfo : EIATTR_SPARSE_MMA_MASK
	.align		4
.L_11:
        /*0028*/ 	.byte	0x03, 0x50
        /*002a*/ 	.short	0x0000


	//----- nvinfo : EIATTR_MAXREG_COUNT
	.align		4
        /*002c*/ 	.byte	0x03, 0x1b
        /*002e*/ 	.short	0x00ff


	//----- nvinfo : EIATTR_MERCURY_ISA_VERSION
	.align		4
        /*0030*/ 	.byte	0x03, 0x5f
        /*0032*/ 	.short	0x0101


	//----- nvinfo : EIATTR_VRC_CTA_INIT_COUNT
	.align		4
        /*0034*/ 	.byte	0x02, 0x4a
	.zero		1
	.zero		1


	//----- nvinfo : EIATTR_EXIT_INSTR_OFFSETS
	.align		4
        /*0038*/ 	.byte	0x04, 0x1c
        /*003a*/ 	.short	(.L_13 - .L_12)


	//   ....[0]....
.L_12:
        /*003c*/ 	.word	0x00000070


	//   ....[1]....
        /*0040*/ 	.word	0x000000f0


	//----- nvinfo : EIATTR_CBANK_PARAM_SIZE
	.align		4
.L_13:
        /*0044*/ 	.byte	0x03, 0x19
        /*0046*/ 	.short	0x000c


	//----- nvinfo : EIATTR_PARAM_CBANK
	.align		4
        /*0048*/ 	.byte	0x04, 0x0a
        /*004a*/ 	.short	(.L_15 - .L_14)
	.align		4
.L_14:
        /*004c*/ 	.word	index@(.nv.constant0._Z9fmaKernelPfi)
        /*0050*/ 	.short	0x0380
        /*0052*/ 	.short	0x000c


	//----- nvinfo : EIATTR_SW_WAR
	.align		4
.L_15:
        /*0054*/ 	.byte	0x04, 0x36
        /*0056*/ 	.short	(.L_17 - .L_16)
.L_16:
        /*0058*/ 	.word	0x00000008
.L_17:


//--------------------- .nv.callgraph             --------------------------
	.section	.nv.callgraph,"",@"SHT_CUDA_CALLGRAPH"
	.align	4
	.sectionentsize	8
	.align		4
        /*0000*/ 	.word	0x00000000
	.align		4
        /*0004*/ 	.word	0xffffffff
	.align		4
        /*0008*/ 	.word	0x00000000
	.align		4
        /*000c*/ 	.word	0xfffffffe
	.align		4
        /*0010*/ 	.word	0x00000000
	.align		4
        /*0014*/ 	.word	0xfffffffd
	.align		4
        /*0018*/ 	.word	0x00000000
	.align		4
        /*001c*/ 	.word	0xfffffffc


//--------------------- .text._Z9fmaKernelPfi     --------------------------
	.section	.text._Z9fmaKernelPfi,"ax",@progbits
	.align	128
        .global         _Z9fmaKernelPfi
        .type           _Z9fmaKernelPfi,@function
        .size           _Z9fmaKernelPfi,(.L_x_1 - _Z9fmaKernelPfi)
        .other          _Z9fmaKernelPfi,@"STO_CUDA_ENTRY STV_DEFAULT"
_Z9fmaKernelPfi:
.text._Z9fmaKernelPfi:
[----:B------:R-:W-:Y:S01]  /*0000*/  LDC R1, c[0x0][0x37c] ;  /* 0x0000df00ff017b82 */ /* 0x000fe20000000800 */
[----:B------:R-:W0:Y:S07]  /*0010*/  S2R R0, SR_TID.X ;  /* 0x0000000000007919 */ /* 0x000e2e0000002100 */
[----:B------:R-:W0:Y:S01]  /*0020*/  S2UR UR4, SR_CTAID.X ;  /* 0x00000000000479c3 */ /* 0x000e220000002500 */
[----:B------:R-:W1:Y:S07]  /*0030*/  LDCU UR5, c[0x0][0x388] ;  /* 0x00007100ff0577ac */ /* 0x000e6e0008000800 */
[----:B------:R-:W0:Y:S02]  /*0040*/  LDC R5, c[0x0][0x360] ;  /* 0x0000d800ff057b82 */ /* 0x000e240000000800 */
[----:B0-----:R-:W-:-:S05]  /*0050*/  IMAD R5, R5, UR4, R0 ;  /* 0x0000000405057c24 */ /* 0x001fca000f8e0200 */
[----:B-1----:R-:W-:-:S13]  /*0060*/  ISETP.GE.AND P0, PT, R5, UR5, PT ;  /* 0x0000000505007c0c */ /* 0x002fda000bf06270 */
[----:B------:R-:W-:Y:S05]  /*0070*/  @P0 EXIT ;  /* 0x000000000000094d */ /* 0x000fea0003800000 */
[----:B------:R-:W0:Y:S01]  /*0080*/  LDC.64 R2, c[0x0][0x380] ;  /* 0x0000e000ff027b82 */ /* 0x000e220000000a00 */
[----:B------:R-:W1:Y:S01]  /*0090*/  LDCU.64 UR4, c[0x0][0x358] ;  /* 0x00006b00ff0477ac */ /* 0x000e620008000a00 */
[----:B0-----:R-:W-:-:S05]  /*00a0*/  IMAD.WIDE R2, R5, 0x4, R2 ;  /* 0x0000000405027825 */ /* 0x001fca00078e0202 */
[----:B-1----:R-:W2:Y:S01]  /*00b0*/  LDG.E R0, desc[UR4][R2.64] ;  /* 0x0000000402007981 */ /* 0x002ea2000c1e1900 */
[----:B------:R-:W-:-:S05]  /*00c0*/  HFMA2 R5, -RZ, RZ, 2, 0 ;  /* 0x40000000ff057431 */ /* 0x000fca00000001ff */
[----:B--2---:R-:W-:-:S05]  /*00d0*/  FFMA R5, R0, R5, 3 ;  /* 0x4040000000057423 */ /* 0x004fca0000000005 */
[----:B------:R-:W-:Y:S01]  /*00e0*/  STG.E desc[UR4][R2.64], R5 ;  /* 0x0000000502007986 */ /* 0x000fe2000c101904 */
[----:B------:R-:W-:Y:S05]  /*00f0*/  EXIT ;  /* 0x000000000000794d */ /* 0x000fea0003800000 */
.L_x_0:
[----:B------:R-:W-:-:S00]  /*0100*/  BRA `(.L_x_0) ;  /* 0xfffffffc00fc7947 */ /* 0x000fc0000383ffff */
[----:B------:R-:W-:-:S00]  /*0110*/  NOP ;  /* 0x0000000000007918 */ /* 0x000fc00000000000 */
        /* <DEDUP_REMOVED lines=14> */
.L_x_1:


//--------------------- .nv.shared.reserved.0     --------------------------
	.section	.nv.shared.reserved.0,"aw",@nobits
	.weak		__nv_reservedSMEM_offset_0_alias
	.size		__nv_reservedSMEM_offset_0_alias, 0, 64
	.other		__nv_reservedSMEM_offset_0_alias,@"STO_CUDA_RESERVED_SHARED STV_DEFAULT"
__nv_reservedSMEM_offset_0_alias:
	.zero		0
	.zero		64


//--------------------- .nv.constant0._Z9fmaKernelPfi --------------------------
	.section	.nv.constant0._Z9fmaKernelPfi,"a",@progbits
	.sectionflags	@""
	.align	4
.nv.constant0._Z9fmaKernelPfi:
	.zero		908


//--------------------- SYMBOLS --------------------------

	.type		.nv.reservedSmem.offset0,@object
	.size		.nv.reservedSmem.offset0,0x4
